	.headerflags	@"EF_CUDA_TEXMODE_UNIFIED EF_CUDA_64BIT_ADDRESS EF_CUDA_ACCELERATORS EF_CUDA_SM90 EF_CUDA_VIRTUAL_SM(EF_CUDA_SM90)"
	.elftype	@"ET_EXEC"


//--------------------- .nv.info                  --------------------------
	.section	.nv.info,"",@"SHT_CUDA_INFO"
	.align	4


	//----- nvinfo : EIATTR_REGCOUNT
	.align		4
        /*0000*/ 	.byte	0x04, 0x2f
        /*0002*/ 	.short	(.L_1 - .L_0)
	.align		4
.L_0:
        /*0004*/ 	.word	index@(triton_poi_fused_convolution_max_pool2d_with_indices_relu_15)
        /*0008*/ 	.word	0x00000010


	//----- nvinfo : EIATTR_MIN_STACK_SIZE
	.align		4
.L_1:
        /*000c*/ 	.byte	0x04, 0x12
        /*000e*/ 	.short	(.L_3 - .L_2)
	.align		4
.L_2:
        /*0010*/ 	.word	index@(triton_poi_fused_convolution_max_pool2d_with_indices_relu_15)
        /*0014*/ 	.word	0x00000000


	//----- nvinfo : EIATTR_FRAME_SIZE
	.align		4
.L_3:
        /*0018*/ 	.byte	0x04, 0x11
        /*001a*/ 	.short	(.L_5 - .L_4)
	.align		4
.L_4:
        /*001c*/ 	.word	index@(triton_poi_fused_convolution_max_pool2d_with_indices_relu_15)
        /*0020*/ 	.word	0x00000000


	//----- nvinfo : EIATTR_MIN_STACK_SIZE
	.align		4
.L_5:
        /*0024*/ 	.byte	0x04, 0x12
        /*0026*/ 	.short	(.L_7 - .L_6)
	.align		4
.L_6:
        /*0028*/ 	.word	index@(triton_poi_fused_convolution_max_pool2d_with_indices_relu_15)
        /*002c*/ 	.word	0x00000000
.L_7:


//--------------------- .nv.info.triton_poi_fused_convolution_max_pool2d_with_indices_relu_15 --------------------------
	.section	.nv.info.triton_poi_fused_convolution_max_pool2d_with_indices_relu_15,"",@"SHT_CUDA_INFO"
	.sectionflags	@""
	.align	4


	//----- nvinfo : EIATTR_CUDA_API_VERSION
	.align		4
        /*0000*/ 	.byte	0x04, 0x37
        /*0002*/ 	.short	(.L_9 - .L_8)
.L_8:
        /*0004*/ 	.word	0x0000007c


	//----- nvinfo : EIATTR_KPARAM_INFO
	.align		4
.L_9:
        /*0008*/ 	.byte	0x04, 0x17
        /*000a*/ 	.short	(.L_11 - .L_10)
.L_10:
        /*000c*/ 	.word	0x00000000
        /*0010*/ 	.short	0x0002
        /*0012*/ 	.short	0x0010
        /*0014*/ 	.byte	0x00, 0xf0, 0x11, 0x00


	//----- nvinfo : EIATTR_KPARAM_INFO
	.align		4
.L_11:
        /*0018*/ 	.byte	0x04, 0x17
        /*001a*/ 	.short	(.L_13 - .L_12)
.L_12:
        /*001c*/ 	.word	0x00000000
        /*0020*/ 	.short	0x0001
        /*0022*/ 	.short	0x0008
        /*0024*/ 	.byte	0x00, 0xf4, 0x21, 0x00


	//----- nvinfo : EIATTR_KPARAM_INFO
	.align		4
.L_13:
        /*0028*/ 	.byte	0x04, 0x17
        /*002a*/ 	.short	(.L_15 - .L_14)
.L_14:
        /*002c*/ 	.word	0x00000000
        /*0030*/ 	.short	0x0000
        /*0032*/ 	.short	0x0000
        /*0034*/ 	.byte	0x00, 0xf4, 0x21, 0x00


	//----- nvinfo : EIATTR_SPARSE_MMA_MASK
	.align		4
.L_15:
        /*0038*/ 	.byte	0x03, 0x50
        /*003a*/ 	.short	0x0000


	//----- nvinfo : EIATTR_MAXREG_COUNT
	.align		4
        /*003c*/ 	.byte	0x03, 0x1b
        /*003e*/ 	.short	0x00ff


	//----- nvinfo : EIATTR_EXIT_INSTR_OFFSETS
	.align		4
        /*0040*/ 	.byte	0x04, 0x1c
        /*0042*/ 	.short	(.L_17 - .L_16)


	//   ....[0]....
.L_16:
        /*0044*/ 	.word	0x00000360


	//----- nvinfo : EIATTR_REQNTID
	.align		4
.L_17:
        /*0048*/ 	.byte	0x04, 0x10
        /*004a*/ 	.short	(.L_19 - .L_18)
.L_18:
        /*004c*/ 	.word	0x00000100
        /*0050*/ 	.word	0x00000001
        /*0054*/ 	.word	0x00000001


	//----- nvinfo : EIATTR_CBANK_PARAM_SIZE
	.align		4
.L_19:
        /*0058*/ 	.byte	0x03, 0x19
        /*005a*/ 	.short	0x0014


	//----- nvinfo : EIATTR_PARAM_CBANK
	.align		4
        /*005c*/ 	.byte	0x04, 0x0a
        /*005e*/ 	.short	(.L_21 - .L_20)
	.align		4
.L_20:
        /*0060*/ 	.word	index@(.nv.constant0.triton_poi_fused_convolution_max_pool2d_with_indices_relu_15)
        /*0064*/ 	.short	0x0210
        /*0066*/ 	.short	0x0014


	//----- nvinfo : EIATTR_SW_WAR
	.align		4
.L_21:
        /*0068*/ 	.byte	0x04, 0x36
        /*006a*/ 	.short	(.L_23 - .L_22)
.L_22:
        /*006c*/ 	.word	0x00000008
.L_23:


//--------------------- .nv.callgraph             --------------------------
	.section	.nv.callgraph,"",@"SHT_CUDA_CALLGRAPH"
	.align	4
	.sectionentsize	8
	.align		4
        /*0000*/ 	.word	0x00000000
	.align		4
        /*0004*/ 	.word	0xffffffff
	.align		4
        /*0008*/ 	.word	0x00000000
	.align		4
        /*000c*/ 	.word	0xfffffffe
	.align		4
        /*0010*/ 	.word	0x00000000
	.align		4
        /*0014*/ 	.word	0xfffffffd
	.align		4
        /*0018*/ 	.word	0x00000000
	.align		4
        /*001c*/ 	.word	0xfffffffc


//--------------------- .text.triton_poi_fused_convolution_max_pool2d_with_indices_relu_15 --------------------------
	.section	.text.triton_poi_fused_convolution_max_pool2d_with_indices_relu_15,"ax",@progbits
	.align	128
        .global         triton_poi_fused_convolution_max_pool2d_with_indices_relu_15
        .type           triton_poi_fused_convolution_max_pool2d_with_indices_relu_15,@function
        .size           triton_poi_fused_convolution_max_pool2d_with_indices_relu_15,(.L_x_1 - triton_poi_fused_convolution_max_pool2d_with_indices_relu_15)
        .other          triton_poi_fused_convolution_max_pool2d_with_indices_relu_15,@"STO_CUDA_ENTRY STV_DEFAULT"
triton_poi_fused_convolution_max_pool2d_with_indices_relu_15:
.text.triton_poi_fused_convolution_max_pool2d_with_indices_relu_15:
[----:B------:R-:W-:Y:S01]  /*0000*/  LDC R1, c[0x0][0x28] ;  /* 0x00000a00ff017b82 */ /* 0x000fe20000000800 */
[----:B------:R-:W1:Y:S01]  /*0010*/  S2R R0, SR_TID.X ;  /* 0x0000000000007919 */ /* 0x000e620000002100 */
[----:B------:R-:W-:Y:S01]  /*0020*/  ULDC.64 UR4, c[0x0][0x208] ;  /* 0x0000820000047ab9 */ /* 0x000fe20000000a00 */
[----:B------:R-:W2:Y:S01]  /*0030*/  S2R R3, SR_CTAID.X ;  /* 0x0000000000037919 */ /* 0x000ea20000002500 */
[----:B-1----:R-:W-:Y:S01]  /*0040*/  IMAD.SHL.U32 R0, R0, 0x2, RZ ;  /* 0x0000000200007824 */ /* 0x002fe200078e00ff */
[----:B--2---:R-:W-:-:S04]  /*0050*/  SHF.R.S32.HI R5, RZ, 0x16, R3 ;  /* 0x00000016ff057819 */ /* 0x004fc80000011403 */
[----:B------:R-:W-:Y:S02]  /*0060*/  LOP3.LUT R0, R0, 0x1fe, RZ, 0xc0, !PT ;  /* 0x000001fe00007812 */ /* 0x000fe400078ec0ff */
[----:B------:R-:W-:-:S03]  /*0070*/  SGXT R5, R5, 0x1 ;  /* 0x000000010505781a */ /* 0x000fc60000000200 */
[----:B------:R-:W-:-:S05]  /*0080*/  IMAD R0, R3, 0x200, R0 ;  /* 0x0000020003007824 */ /* 0x000fca00078e0200 */
[----:B------:R-:W-:Y:S02]  /*0090*/  SHF.R.S32.HI R3, RZ, 0x1f, R0 ;  /* 0x0000001fff037819 */ /* 0x000fe40000011400 */
[-C--:B------:R-:W-:Y:S02]  /*00a0*/  LEA.HI R6, R5, R0.reuse, RZ, 0xb ;  /* 0x0000000005067211 */ /* 0x080fe400078f58ff */
[----:B------:R-:W-:Y:S02]  /*00b0*/  LEA.HI R4, R3, R0, RZ, 0x7 ;  /* 0x0000000003047211 */ /* 0x000fe400078f38ff */
[----:B------:R-:W1:Y:S01]  /*00c0*/  LDC.64 R2, c[0x0][0x210] ;  /* 0x00008400ff027b82 */ /* 0x000e620000000a00 */
[----:B------:R-:W-:Y:S01]  /*00d0*/  IMAD.SHL.U32 R7, R6, 0x4, RZ ;  /* 0x0000000406077824 */ /* 0x000fe200078e00ff */
[----:B------:R-:W-:-:S04]  /*00e0*/  SHF.R.S32.HI R5, RZ, 0x7, R4 ;  /* 0x00000007ff057819 */ /* 0x000fc80000011404 */
[----:B------:R-:W-:Y:S02]  /*00f0*/  LEA.HI R6, R5, R5, RZ, 0x4 ;  /* 0x0000000505067211 */ /* 0x000fe400078f20ff */
[----:B------:R-:W-:Y:S02]  /*0100*/  LOP3.LUT R8, R7, 0xffffe000, RZ, 0xc0, !PT ;  /* 0xffffe00007087812 */ /* 0x000fe400078ec0ff */
[----:B------:R-:W-:Y:S02]  /*0110*/  LOP3.LUT R7, R4, 0xffffff80, RZ, 0xc0, !PT ;  /* 0xffffff8004077812 */ /* 0x000fe400078ec0ff */
[----:B------:R-:W-:Y:S02]  /*0120*/  LOP3.LUT R6, R6, 0xfffff0, RZ, 0xc0, !PT ;  /* 0x00fffff006067812 */ /* 0x000fe400078ec0ff */
[----:B------:R-:W-:-:S03]  /*0130*/  IADD3 R7, R8, R0, -R7 ;  /* 0x0000000008077210 */ /* 0x000fc60007ffe807 */
[----:B------:R-:W-:-:S04]  /*0140*/  IMAD.IADD R6, R5, 0x1, -R6 ;  /* 0x0000000105067824 */ /* 0x000fc800078e0a06 */
[----:B------:R-:W-:-:S04]  /*0150*/  IMAD R11, R6, 0x100, R7 ;  /* 0x00000100060b7824 */ /* 0x000fc800078e0207 */
[C---:B------:R-:W-:Y:S02]  /*0160*/  VIADD R7, R11.reuse, 0x80 ;  /* 0x000000800b077836 */ /* 0x040fe40000000000 */
[----:B-1----:R-:W-:-:S04]  /*0170*/  IMAD.WIDE R4, R11, 0x4, R2 ;  /* 0x000000040b047825 */ /* 0x002fc800078e0202 */
[--C-:B------:R-:W-:Y:S02]  /*0180*/  IMAD.WIDE R6, R7, 0x4, R2.reuse ;  /* 0x0000000407067825 */ /* 0x100fe400078e0202 */
[----:B------:R-:W2:Y:S02]  /*0190*/  LDG.E.64 R4, desc[UR4][R4.64] ;  /* 0x0000000404047981 */ /* 0x000ea4000c1e1b00 */
[----:B------:R-:W-:Y:S02]  /*01a0*/  VIADD R9, R11, 0x1000 ;  /* 0x000010000b097836 */ /* 0x000fe40000000000 */
[----:B------:R-:W2:Y:S02]  /*01b0*/  LDG.E.64 R6, desc[UR4][R6.64] ;  /* 0x0000000406067981 */ /* 0x000ea4000c1e1b00 */
[----:B------:R-:W-:-:S04]  /*01c0*/  IMAD.WIDE R8, R9, 0x4, R2 ;  /* 0x0000000409087825 */ /* 0x000fc800078e0202 */
[----:B------:R-:W-:Y:S02]  /*01d0*/  VIADD R11, R11, 0x1080 ;  /* 0x000010800b0b7836 */ /* 0x000fe40000000000 */
[----:B------:R-:W3:Y:S02]  /*01e0*/  LDG.E.64 R8, desc[UR4][R8.64] ;  /* 0x0000000408087981 */ /* 0x000ee4000c1e1b00 */
[----:B------:R-:W-:Y:S02]  /*01f0*/  IMAD.WIDE R2, R11, 0x4, R2 ;  /* 0x000000040b027825 */ /* 0x000fe400078e0202 */
[----:B------:R-:W1:Y:S03]  /*0200*/  LDC.64 R10, c[0x0][0x218] ;  /* 0x00008600ff0a7b82 */ /* 0x000e660000000a00 */
[----:B------:R1:W4:Y:S02]  /*0210*/  LDG.E.64 R12, desc[UR4][R2.64] ;  /* 0x00000004020c7981 */ /* 0x000324000c1e1b00 */
[----:B-1----:R-:W-:Y:S01]  /*0220*/  IMAD.WIDE R2, R0, 0x4, R10 ;  /* 0x0000000400027825 */ /* 0x002fe200078e020a */
[----:B--2---:R-:W-:-:S02]  /*0230*/  FSETP.GT.AND P2, PT, R6, R4, PT ;  /* 0x000000040600720b */ /* 0x004fc40003f44000 */
[C---:B------:R-:W-:Y:S02]  /*0240*/  FSETP.GT.AND P3, PT, R7.reuse, R5, PT ;  /* 0x000000050700720b */ /* 0x040fe40003f64000 */
[----:B------:R-:W-:Y:S02]  /*0250*/  FSETP.NAN.AND P4, PT, R6, R6, PT ;  /* 0x000000060600720b */ /* 0x000fe40003f88000 */
[----:B------:R-:W-:Y:S02]  /*0260*/  FSETP.NAN.AND P5, PT, R7, R7, PT ;  /* 0x000000070700720b */ /* 0x000fe40003fa8000 */
[----:B---3--:R-:W-:Y:S02]  /*0270*/  FSETP.NAN.AND P0, PT, R8, R8, PT ;  /* 0x000000080800720b */ /* 0x008fe40003f08000 */
[----:B------:R-:W-:-:S03]  /*0280*/  FSETP.NAN.AND P1, PT, R9, R9, PT ;  /* 0x000000090900720b */ /* 0x000fc60003f28000 */
[----:B------:R-:W-:Y:S02]  /*0290*/  @!P2 FSEL R6, R6, R4, P4 ;  /* 0x000000040606a208 */ /* 0x000fe40002000000 */
[----:B------:R-:W-:Y:S02]  /*02a0*/  @!P3 FSEL R7, R7, R5, P5 ;  /* 0x000000050707b208 */ /* 0x000fe40002800000 */
[----:B----4-:R-:W-:Y:S02]  /*02b0*/  FSETP.NAN.AND P2, PT, R12, R12, PT ;  /* 0x0000000c0c00720b */ /* 0x010fe40003f48000 */
[----:B------:R-:W-:Y:S02]  /*02c0*/  FSETP.NAN.AND P3, PT, R13, R13, PT ;  /* 0x0000000d0d00720b */ /* 0x000fe40003f68000 */
[----:B------:R-:W-:Y:S02]  /*02d0*/  FSETP.GEU.AND P4, PT, R6, R8, PT ;  /* 0x000000080600720b */ /* 0x000fe40003f8e000 */
[----:B------:R-:W-:-:S02]  /*02e0*/  FSETP.GEU.AND P5, PT, R7, R9, PT ;  /* 0x000000090700720b */ /* 0x000fc40003fae000 */
[----:B------:R-:W-:Y:S02]  /*02f0*/  @!P0 FSEL R8, R8, R6, !P4 ;  /* 0x0000000608088208 */ /* 0x000fe40006000000 */
[----:B------:R-:W-:Y:S02]  /*0300*/  @!P1 FSEL R9, R9, R7, !P5 ;  /* 0x0000000709099208 */ /* 0x000fe40006800000 */
[----:B------:R-:W-:Y:S02]  /*0310*/  FSETP.GEU.AND P0, PT, R8, R12, PT ;  /* 0x0000000c0800720b */ /* 0x000fe40003f0e000 */
[----:B------:R-:W-:Y:S02]  /*0320*/  FSETP.GEU.AND P1, PT, R9, R13, PT ;  /* 0x0000000d0900720b */ /* 0x000fe40003f2e000 */
[----:B------:R-:W-:Y:S02]  /*0330*/  @!P2 SEL R12, R12, R8, !P0 ;  /* 0x000000080c0ca207 */ /* 0x000fe40004000000 */
[----:B------:R-:W-:-:S05]  /*0340*/  @!P3 SEL R13, R13, R9, !P1 ;  /* 0x000000090d0db207 */ /* 0x000fca0004800000 */
[----:B------:R-:W-:Y:S01]  /*0350*/  STG.E.64 desc[UR4][R2.64], R12 ;  /* 0x0000000c02007986 */ /* 0x000fe2000c101b04 */
[----:B------:R-:W-:Y:S05]  /*0360*/  EXIT ;  /* 0x000000000000794d */ /* 0x000fea0003800000 */
.L_x_0:
[----:B------:R-:W-:-:S00]  /*0370*/  BRA `(.L_x_0) ;  /* 0xfffffffc00fc7947 */ /* 0x000fc0000383ffff */
[----:B------:R-:W-:-:S00]  /*0380*/  NOP ;  /* 0x0000000000007918 */ /* 0x000fc00000000000 */
[----:B------:R-:W-:-:S00]  /*0390*/  NOP ;  /* 0x0000000000007918 */ /* 0x000fc00000000000 */
[----:B------:R-:W-:-:S00]  /*03a0*/  NOP ;  /* 0x0000000000007918 */ /* 0x000fc00000000000 */
[----:B------:R-:W-:-:S00]  /*03b0*/  NOP ;  /* 0x0000000000007918 */ /* 0x000fc00000000000 */
[----:B------:R-:W-:-:S00]  /*03c0*/  NOP ;  /* 0x0000000000007918 */ /* 0x000fc00000000000 */
[----:B------:R-:W-:-:S00]  /*03d0*/  NOP ;  /* 0x0000000000007918 */ /* 0x000fc00000000000 */
[----:B------:R-:W-:-:S00]  /*03e0*/  NOP ;  /* 0x0000000000007918 */ /* 0x000fc00000000000 */
[----:B------:R-:W-:-:S00]  /*03f0*/  NOP ;  /* 0x0000000000007918 */ /* 0x000fc00000000000 */
.L_x_1:


//--------------------- .nv.constant0.triton_poi_fused_convolution_max_pool2d_with_indices_relu_15 --------------------------
	.section	.nv.constant0.triton_poi_fused_convolution_max_pool2d_with_indices_relu_15,"a",@progbits
	.sectionflags	@""
	.align	4
.nv.constant0.triton_poi_fused_convolution_max_pool2d_with_indices_relu_15:
	.zero		548
